	.headerflags	@"EF_CUDA_TEXMODE_UNIFIED EF_CUDA_64BIT_ADDRESS EF_CUDA_ACCELERATORS EF_CUDA_SM90 EF_CUDA_VIRTUAL_SM(EF_CUDA_SM90)"
	.elftype	@"ET_EXEC"


//--------------------- .nv.info                  --------------------------
	.section	.nv.info,"",@"SHT_CUDA_INFO"
	.align	4


	//----- nvinfo : EIATTR_REGCOUNT
	.align		4
        /*0000*/ 	.byte	0x04, 0x2f
        /*0002*/ 	.short	(.L_3 - .L_2)
	.align		4
.L_2:
        /*0004*/ 	.word	index@(triton_poi_fused__native_batch_norm_legit_no_training_11)
        /*0008*/ 	.word	0x00000012


	//----- nvinfo : EIATTR_MIN_STACK_SIZE
	.align		4
.L_3:
        /*000c*/ 	.byte	0x04, 0x12
        /*000e*/ 	.short	(.L_5 - .L_4)
	.align		4
.L_4:
        /*0010*/ 	.word	index@(triton_poi_fused__native_batch_norm_legit_no_training_11)
        /*0014*/ 	.word	0x00000000


	//----- nvinfo : EIATTR_FRAME_SIZE
	.align		4
.L_5:
        /*0018*/ 	.byte	0x04, 0x11
        /*001a*/ 	.short	(.L_7 - .L_6)
	.align		4
.L_6:
        /*001c*/ 	.word	index@(triton_poi_fused__native_batch_norm_legit_no_training_11)
        /*0020*/ 	.word	0x00000000


	//----- nvinfo : EIATTR_MIN_STACK_SIZE
	.align		4
.L_7:
        /*0024*/ 	.byte	0x04, 0x12
        /*0026*/ 	.short	(.L_9 - .L_8)
	.align		4
.L_8:
        /*0028*/ 	.word	index@(triton_poi_fused__native_batch_norm_legit_no_training_11)
        /*002c*/ 	.word	0x00000000
.L_9:


//--------------------- .nv.info.triton_poi_fused__native_batch_norm_legit_no_training_11 --------------------------
	.section	.nv.info.triton_poi_fused__native_batch_norm_legit_no_training_11,"",@"SHT_CUDA_INFO"
	.sectionflags	@""
	.align	4


	//----- nvinfo : EIATTR_CUDA_API_VERSION
	.align		4
        /*0000*/ 	.byte	0x04, 0x37
        /*0002*/ 	.short	(.L_11 - .L_10)
.L_10:
        /*0004*/ 	.word	0x0000007c


	//----- nvinfo : EIATTR_KPARAM_INFO
	.align		4
.L_11:
        /*0008*/ 	.byte	0x04, 0x17
        /*000a*/ 	.short	(.L_13 - .L_12)
.L_12:
        /*000c*/ 	.word	0x00000000
        /*0010*/ 	.short	0x0006
        /*0012*/ 	.short	0x0030
        /*0014*/ 	.byte	0x00, 0xf0, 0x11, 0x00


	//----- nvinfo : EIATTR_KPARAM_INFO
	.align		4
.L_13:
        /*0018*/ 	.byte	0x04, 0x17
        /*001a*/ 	.short	(.L_15 - .L_14)
.L_14:
        /*001c*/ 	.word	0x00000000
        /*0020*/ 	.short	0x0005
        /*0022*/ 	.short	0x0028
        /*0024*/ 	.byte	0x00, 0xf4, 0x21, 0x00


	//----- nvinfo : EIATTR_KPARAM_INFO
	.align		4
.L_15:
        /*0028*/ 	.byte	0x04, 0x17
        /*002a*/ 	.short	(.L_17 - .L_16)
.L_16:
        /*002c*/ 	.word	0x00000000
        /*0030*/ 	.short	0x0004
        /*0032*/ 	.short	0x0020
        /*0034*/ 	.byte	0x00, 0xf4, 0x21, 0x00


	//----- nvinfo : EIATTR_KPARAM_INFO
	.align		4
.L_17:
        /*0038*/ 	.byte	0x04, 0x17
        /*003a*/ 	.short	(.L_19 - .L_18)
.L_18:
        /*003c*/ 	.word	0x00000000
        /*0040*/ 	.short	0x0003
        /*0042*/ 	.short	0x0018
        /*0044*/ 	.byte	0x00, 0xf4, 0x21, 0x00


	//----- nvinfo : EIATTR_KPARAM_INFO
	.align		4
.L_19:
        /*0048*/ 	.byte	0x04, 0x17
        /*004a*/ 	.short	(.L_21 - .L_20)
.L_20:
        /*004c*/ 	.word	0x00000000
        /*0050*/ 	.short	0x0002
        /*0052*/ 	.short	0x0010
        /*0054*/ 	.byte	0x00, 0xf4, 0x21, 0x00


	//----- nvinfo : EIATTR_KPARAM_INFO
	.align		4
.L_21:
        /*0058*/ 	.byte	0x04, 0x17
        /*005a*/ 	.short	(.L_23 - .L_22)
.L_22:
        /*005c*/ 	.word	0x00000000
        /*0060*/ 	.short	0x0001
        /*0062*/ 	.short	0x0008
        /*0064*/ 	.byte	0x00, 0xf4, 0x21, 0x00


	//----- nvinfo : EIATTR_KPARAM_INFO
	.align		4
.L_23:
        /*0068*/ 	.byte	0x04, 0x17
        /*006a*/ 	.short	(.L_25 - .L_24)
.L_24:
        /*006c*/ 	.word	0x00000000
        /*0070*/ 	.short	0x0000
        /*0072*/ 	.short	0x0000
        /*0074*/ 	.byte	0x00, 0xf4, 0x21, 0x00


	//----- nvinfo : EIATTR_SPARSE_MMA_MASK
	.align		4
.L_25:
        /*0078*/ 	.byte	0x03, 0x50
        /*007a*/ 	.short	0x0000


	//----- nvinfo : EIATTR_MAXREG_COUNT
	.align		4
        /*007c*/ 	.byte	0x03, 0x1b
        /*007e*/ 	.short	0x00ff


	//----- nvinfo : EIATTR_EXIT_INSTR_OFFSETS
	.align		4
        /*0080*/ 	.byte	0x04, 0x1c
        /*0082*/ 	.short	(.L_27 - .L_26)


	//   ....[0]....
.L_26:
        /*0084*/ 	.word	0x000002d0


	//   ....[1]....
        /*0088*/ 	.word	0x000002f0


	//----- nvinfo : EIATTR_REQNTID
	.align		4
.L_27:
        /*008c*/ 	.byte	0x04, 0x10
        /*008e*/ 	.short	(.L_29 - .L_28)
.L_28:
        /*0090*/ 	.word	0x00000080
        /*0094*/ 	.word	0x00000001
        /*0098*/ 	.word	0x00000001


	//----- nvinfo : EIATTR_CBANK_PARAM_SIZE
	.align		4
.L_29:
        /*009c*/ 	.byte	0x03, 0x19
        /*009e*/ 	.short	0x0034


	//----- nvinfo : EIATTR_PARAM_CBANK
	.align		4
        /*00a0*/ 	.byte	0x04, 0x0a
        /*00a2*/ 	.short	(.L_31 - .L_30)
	.align		4
.L_30:
        /*00a4*/ 	.word	index@(.nv.constant0.triton_poi_fused__native_batch_norm_legit_no_training_11)
        /*00a8*/ 	.short	0x0210
        /*00aa*/ 	.short	0x0034


	//----- nvinfo : EIATTR_SW_WAR
	.align		4
.L_31:
        /*00ac*/ 	.byte	0x04, 0x36
        /*00ae*/ 	.short	(.L_33 - .L_32)
.L_32:
        /*00b0*/ 	.word	0x00000008
.L_33:


//--------------------- .nv.callgraph             --------------------------
	.section	.nv.callgraph,"",@"SHT_CUDA_CALLGRAPH"
	.align	4
	.sectionentsize	8
	.align		4
        /*0000*/ 	.word	0x00000000
	.align		4
        /*0004*/ 	.word	0xffffffff
	.align		4
        /*0008*/ 	.word	0x00000000
	.align		4
        /*000c*/ 	.word	0xfffffffe
	.align		4
        /*0010*/ 	.word	0x00000000
	.align		4
        /*0014*/ 	.word	0xfffffffd
	.align		4
        /*0018*/ 	.word	0x00000000
	.align		4
        /*001c*/ 	.word	0xfffffffc


//--------------------- .nv.constant4             --------------------------
	.section	.nv.constant4,"a",@progbits
	.align	8
	.align		8
.nv.constant4:
        /*0000*/ 	.dword	_$_str
	.align		8
        /*0008*/ 	.dword	_$_str_$_2


//--------------------- .text.triton_poi_fused__native_batch_norm_legit_no_training_11 --------------------------
	.section	.text.triton_poi_fused__native_batch_norm_legit_no_training_11,"ax",@progbits
	.align	128
        .global         triton_poi_fused__native_batch_norm_legit_no_training_11
        .type           triton_poi_fused__native_batch_norm_legit_no_training_11,@function
        .size           triton_poi_fused__native_batch_norm_legit_no_training_11,(.L_x_1 - triton_poi_fused__native_batch_norm_legit_no_training_11)
        .other          triton_poi_fused__native_batch_norm_legit_no_training_11,@"STO_CUDA_ENTRY STV_DEFAULT"
triton_poi_fused__native_batch_norm_legit_no_training_11:
.text.triton_poi_fused__native_batch_norm_legit_no_training_11:
[----:B------:R-:W0:Y:S01]  /*0000*/  LDC R1, c[0x0][0x28] ;  /* 0x00000a00ff017b82 */ /* 0x000e220000000800 */
[----:B------:R-:W1:Y:S07]  /*0010*/  S2R R0, SR_TID.X ;  /* 0x0000000000007919 */ /* 0x000e6e0000002100 */
[----:B------:R-:W2:Y:S01]  /*0020*/  LDC.64 R8, c[0x0][0x220] ;  /* 0x00008800ff087b82 */ /* 0x000ea20000000a00 */
[----:B------:R-:W-:Y:S01]  /*0030*/  HFMA2.MMA R14, -RZ, RZ, 0, 0 ;  /* 0x00000000ff0e7435 */ /* 0x000fe200000001ff */
[----:B------:R-:W-:Y:S01]  /*0040*/  ULDC.64 UR4, c[0x0][0x208] ;  /* 0x0000820000047ab9 */ /* 0x000fe20000000a00 */
[----:B------:R-:W3:Y:S05]  /*0050*/  S2R R3, SR_CTAID.X ;  /* 0x0000000000037919 */ /* 0x000eea0000002500 */
[----:B------:R-:W4:Y:S08]  /*0060*/  LDC.64 R4, c[0x0][0x210] ;  /* 0x00008400ff047b82 */ /* 0x000f300000000a00 */
[----:B------:R-:W5:Y:S08]  /*0070*/  LDC.64 R6, c[0x0][0x218] ;  /* 0x00008600ff067b82 */ /* 0x000f700000000a00 */
[----:B------:R-:W5:Y:S01]  /*0080*/  LDC.64 R10, c[0x0][0x228] ;  /* 0x00008a00ff0a7b82 */ /* 0x000f620000000a00 */
[----:B-1----:R-:W-:-:S07]  /*0090*/  LOP3.LUT R0, R0, 0x7f, RZ, 0xc0, !PT ;  /* 0x0000007f00007812 */ /* 0x002fce00078ec0ff */
[----:B------:R-:W1:Y:S01]  /*00a0*/  LDC.64 R12, c[0x0][0x230] ;  /* 0x00008c00ff0c7b82 */ /* 0x000e620000000a00 */
[----:B---3--:R-:W-:-:S04]  /*00b0*/  LEA R0, R3, R0, 0x7 ;  /* 0x0000000003007211 */ /* 0x008fc800078e38ff */
[C---:B------:R-:W-:Y:S01]  /*00c0*/  ISETP.GE.AND P2, PT, R0.reuse, 0x5800, PT ;  /* 0x000058000000780c */ /* 0x040fe20003f46270 */
[----:B------:R-:W-:-:S05]  /*00d0*/  IMAD.HI R2, R0, 0x2e8ba2e9, RZ ;  /* 0x2e8ba2e900027827 */ /* 0x000fca00078e02ff */
[----:B------:R-:W-:-:S04]  /*00e0*/  SHF.R.U32.HI R3, RZ, 0x1f, R2 ;  /* 0x0000001fff037819 */ /* 0x000fc80000011602 */
[----:B------:R-:W-:-:S05]  /*00f0*/  LEA.HI.SX32 R3, R2, R3, 0x1e ;  /* 0x0000000302037211 */ /* 0x000fca00078ff2ff */
[----:B------:R-:W-:-:S04]  /*0100*/  IMAD R15, R3, -0x16, R0 ;  /* 0xffffffea030f7824 */ /* 0x000fc800078e0200 */
[----:B--2---:R-:W-:-:S05]  /*0110*/  IMAD.WIDE R8, R15, 0x4, R8 ;  /* 0x000000040f087825 */ /* 0x004fca00078e0208 */
[----:B------:R2:W3:Y:S01]  /*0120*/  @!P2 LDG.E.EL R14, desc[UR4][R8.64] ;  /* 0x00000004080ea981 */ /* 0x0004e2000c2e1900 */
[----:B------:R-:W-:Y:S01]  /*0130*/  CS2R R2, SRZ ;  /* 0x0000000000027805 */ /* 0x000fe2000001ff00 */
[----:B----4-:R-:W-:-:S04]  /*0140*/  IMAD.WIDE R4, R0, 0x4, R4 ;  /* 0x0000000400047825 */ /* 0x010fc800078e0204 */
[C---:B-----5:R-:W-:Y:S01]  /*0150*/  IMAD.WIDE R6, R15.reuse, 0x4, R6 ;  /* 0x000000040f067825 */ /* 0x060fe200078e0206 */
[----:B------:R4:W5:Y:S03]  /*0160*/  @!P2 LDG.E R2, desc[UR4][R4.64] ;  /* 0x000000040402a981 */ /* 0x000966000c1e1900 */
[C---:B0-2---:R-:W-:Y:S01]  /*0170*/  IMAD.WIDE R8, R15.reuse, 0x4, R10 ;  /* 0x000000040f087825 */ /* 0x045fe200078e020a */
[----:B------:R0:W5:Y:S03]  /*0180*/  @!P2 LDG.E.EL R3, desc[UR4][R6.64] ;  /* 0x000000040603a981 */ /* 0x000166000c2e1900 */
[----:B-1----:R-:W-:Y:S01]  /*0190*/  IMAD.WIDE R10, R15, 0x4, R12 ;  /* 0x000000040f0a7825 */ /* 0x002fe200078e020c */
[----:B------:R-:W-:Y:S01]  /*01a0*/  CS2R R12, SRZ ;  /* 0x00000000000c7805 */ /* 0x000fe2000001ff00 */
[----:B----4-:R-:W1:Y:S05]  /*01b0*/  LDC.64 R4, c[0x0][0x238] ;  /* 0x00008e00ff047b82 */ /* 0x010e6a0000000a00 */
[----:B------:R-:W2:Y:S04]  /*01c0*/  @!P2 LDG.E.EL R12, desc[UR4][R8.64] ;  /* 0x00000004080ca981 */ /* 0x000ea8000c2e1900 */
[----:B------:R-:W2:Y:S01]  /*01d0*/  @!P2 LDG.E.EL R13, desc[UR4][R10.64] ;  /* 0x000000040a0da981 */ /* 0x000ea2000c2e1900 */
[----:B0-----:R-:W-:Y:S01]  /*01e0*/  MOV R6, 0x3e800000 ;  /* 0x3e80000000067802 */ /* 0x001fe20000000f00 */
[----:B---3--:R-:W-:-:S04]  /*01f0*/  FADD R14, R14, 0.0010000000474974513054 ;  /* 0x3a83126f0e0e7421 */ /* 0x008fc80000000000 */
[----:B------:R-:W0:Y:S01]  /*0200*/  MUFU.SQRT R15, R14 ;  /* 0x0000000e000f7308 */ /* 0x000e220000002000 */
[----:B-----5:R-:W-:Y:S01]  /*0210*/  FADD R2, -R3, R2 ;  /* 0x0000000203027221 */ /* 0x020fe20000000100 */
[C---:B0-----:R-:W-:Y:S02]  /*0220*/  FSETP.GT.AND P0, PT, R15.reuse, 8.50705917302346158658e+37, PT ;  /* 0x7e8000000f00780b */ /* 0x041fe40003f04000 */
[----:B------:R-:W-:Y:S02]  /*0230*/  FSETP.GEU.AND P1, PT, R15, 1.175494350822287508e-38, PT ;  /* 0x008000000f00780b */ /* 0x000fe40003f2e000 */
[----:B------:R-:W-:-:S09]  /*0240*/  FSEL R6, R6, 1, P0 ;  /* 0x3f80000006067808 */ /* 0x000fd20000000000 */
[----:B------:R-:W-:Y:S02]  /*0250*/  @P0 FMUL R15, R15, 0.25 ;  /* 0x3e8000000f0f0820 */ /* 0x000fe40000400000 */
[----:B------:R-:W-:Y:S02]  /*0260*/  @!P1 FMUL R6, R6, 16777216 ;  /* 0x4b80000006069820 */ /* 0x000fe40000400000 */
[----:B------:R-:W-:-:S06]  /*0270*/  @!P1 FMUL R15, R15, 16777216 ;  /* 0x4b8000000f0f9820 */ /* 0x000fcc0000400000 */
[----:B------:R-:W0:Y:S02]  /*0280*/  MUFU.RCP R15, R15 ;  /* 0x0000000f000f7308 */ /* 0x000e240000001000 */
[----:B0-----:R-:W-:-:S04]  /*0290*/  FMUL R3, R15, R6 ;  /* 0x000000060f037220 */ /* 0x001fc80000400000 */
[----:B------:R-:W-:Y:S01]  /*02a0*/  FMUL R6, R2, R3 ;  /* 0x0000000302067220 */ /* 0x000fe20000400000 */
[----:B-1----:R-:W-:-:S04]  /*02b0*/  IMAD.WIDE R2, R0, 0x4, R4 ;  /* 0x0000000400027825 */ /* 0x002fc800078e0204 */
[----:B--2---:R-:W-:Y:S01]  /*02c0*/  FFMA R13, R6, R12, R13 ;  /* 0x0000000c060d7223 */ /* 0x004fe2000000000d */
[----:B------:R-:W-:Y:S06]  /*02d0*/  @P2 EXIT ;  /* 0x000000000000294d */ /* 0x000fec0003800000 */
[----:B------:R-:W-:Y:S01]  /*02e0*/  STG.E desc[UR4][R2.64], R13 ;  /* 0x0000000d02007986 */ /* 0x000fe2000c101904 */
[----:B------:R-:W-:Y:S05]  /*02f0*/  EXIT ;  /* 0x000000000000794d */ /* 0x000fea0003800000 */
.L_x_0:
[----:B------:R-:W-:-:S00]  /*0300*/  BRA `(.L_x_0) ;  /* 0xfffffffc00fc7947 */ /* 0x000fc0000383ffff */
[----:B------:R-:W-:-:S00]  /*0310*/  NOP ;  /* 0x0000000000007918 */ /* 0x000fc00000000000 */
        /* <DEDUP_REMOVED lines=14> */
.L_x_1:


//--------------------- .nv.global.init           --------------------------
	.section	.nv.global.init,"aw",@progbits
.nv.global.init:
	.type		_$_str,@object
	.size		_$_str,(_$_str_$_2 - _$_str)
_$_str:
        /*0000*/ 	.byte	0x5f, 0x5f, 0x43, 0x55, 0x44, 0x41, 0x5f, 0x46, 0x54, 0x5a, 0x00
	.type		_$_str_$_2,@object
	.size		_$_str_$_2,(.L_1 - _$_str_$_2)
_$_str_$_2:
        /*000b*/ 	.byte	0x5f, 0x5f, 0x43, 0x55, 0x44, 0x41, 0x5f, 0x50, 0x52, 0x45, 0x43, 0x5f, 0x53, 0x51, 0x52, 0x54
        /*001b*/ 	.byte	0x00
.L_1:


//--------------------- .nv.constant0.triton_poi_fused__native_batch_norm_legit_no_training_11 --------------------------
	.section	.nv.constant0.triton_poi_fused__native_batch_norm_legit_no_training_11,"a",@progbits
	.sectionflags	@""
	.align	4
.nv.constant0.triton_poi_fused__native_batch_norm_legit_no_training_11:
	.zero		580
